//
// Generated by NVIDIA NVVM Compiler
//
// Compiler Build ID: CL-36424714
// Cuda compilation tools, release 13.0, V13.0.88
// Based on NVVM 20.0.0
//

.version 9.0
.target sm_100
.address_size 64

	// .globl	_Z21default_script_kernelPcm

.visible .entry _Z21default_script_kernelPcm(
	.param .u64 .ptr .align 1 _Z21default_script_kernelPcm_param_0,
	.param .u64 _Z21default_script_kernelPcm_param_1
)
{
	.reg .pred 	%p<2>;
	.reg .b16 	%rs<3>;
	.reg .b32 	%r<5>;
	.reg .b64 	%rd<6>;

	ld.param.u64 	%rd2, [_Z21default_script_kernelPcm_param_0];
	ld.param.u64 	%rd3, [_Z21default_script_kernelPcm_param_1];
	mov.u32 	%r1, %ctaid.x;
	mov.u32 	%r2, %ntid.x;
	mov.u32 	%r3, %tid.x;
	mad.lo.s32 	%r4, %r1, %r2, %r3;
	cvt.u64.u32 	%rd1, %r4;
	setp.le.u64 	%p1, %rd3, %rd1;
	@%p1 bra 	$L__BB0_2;
	cvta.to.global.u64 	%rd4, %rd2;
	add.s64 	%rd5, %rd4, %rd1;
	ld.global.u8 	%rs1, [%rd5];
	add.s16 	%rs2, %rs1, 1;
	st.global.u8 	[%rd5], %rs2;
$L__BB0_2:
	ret;

}


// ===== COMPILED SASS (sm_100) =====

	.target	sm_100

	.elftype	@"ET_EXEC"


//--------------------- .note.nv.tkinfo           --------------------------
	.section	.note.nv.tkinfo,"",@"SHT_NOTE"
	.sectionflags	@"SHF_NOTE_NV_TKINFO"
	.tkinfo
        /*0018*/ 	.word	0x00000002
        /*0030*/ 	.string	""
        /*0030*/ 	.string	"ptxas"
        /*0030*/ 	.string	"Cuda compilation tools, release 13.0, V13.0.88"
        /*0030*/ 	.string	"Build cuda_13.0.r13.0/compiler.36424714_0"
        /*0030*/ 	.string	"-arch sm_100 -m 64 "



//--------------------- .note.nv.cuinfo           --------------------------
	.section	.note.nv.cuinfo,"",@"SHT_NOTE"
	.sectionflags	@"SHF_NOTE_NV_CUINFO"
        /*0018*/ 	.short	0x0002
        /*001a*/ 	.short	0x0064
        /*001c*/ 	.short	0x0082
	.zero		2


//--------------------- .nv.info                  --------------------------
	.section	.nv.info,"",@"SHT_CUDA_INFO"
	.align	4


	//----- nvinfo : EIATTR_REGCOUNT
	.align		4
        /*0000*/ 	.byte	0x04, 0x2f
        /*0002*/ 	.short	(.L_1 - .L_0)
	.align		4
.L_0:
        /*0004*/ 	.word	index@(_Z21default_script_kernelPcm)
        /*0008*/ 	.word	0x00000008


	//----- nvinfo : EIATTR_FRAME_SIZE
	.align		4
.L_1:
        /*000c*/ 	.byte	0x04, 0x11
        /*000e*/ 	.short	(.L_3 - .L_2)
	.align		4
.L_2:
        /*0010*/ 	.word	index@(_Z21default_script_kernelPcm)
        /*0014*/ 	.word	0x00000000


	//----- nvinfo : EIATTR_MIN_STACK_SIZE
	.align		4
.L_3:
        /*0018*/ 	.byte	0x04, 0x12
        /*001a*/ 	.short	(.L_5 - .L_4)
	.align		4
.L_4:
        /*001c*/ 	.word	index@(_Z21default_script_kernelPcm)
        /*0020*/ 	.word	0x00000000
.L_5:


//--------------------- .nv.compat                --------------------------
	.section	.nv.compat,"",@"SHT_CUDA_COMPAT_INFO"
	.align	4
        /*0000*/ 	.byte	0x02, 0x09, 0x00, 0x00, 0x02, 0x02, 0x01, 0x00, 0x02, 0x05, 0x05, 0x00, 0x03, 0x07, 0x01, 0x01
        /*0010*/ 	.byte	0x02, 0x03, 0x00, 0x00, 0x02, 0x06, 0x01, 0x00, 0x04, 0x0b, 0x08, 0x00, 0x09, 0x00, 0x00, 0x00
        /*0020*/ 	.byte	0x00, 0x00, 0x00, 0x00


//--------------------- .nv.info._Z21default_script_kernelPcm --------------------------
	.section	.nv.info._Z21default_script_kernelPcm,"",@"SHT_CUDA_INFO"
	.sectionflags	@""
	.align	4


	//----- nvinfo : EIATTR_CUDA_API_VERSION
	.align		4
        /*0000*/ 	.byte	0x04, 0x37
        /*0002*/ 	.short	(.L_7 - .L_6)
.L_6:
        /*0004*/ 	.word	0x00000082


	//----- nvinfo : EIATTR_KPARAM_INFO
	.align		4
.L_7:
        /*0008*/ 	.byte	0x04, 0x17
        /*000a*/ 	.short	(.L_9 - .L_8)
.L_8:
        /*000c*/ 	.word	0x00000000
        /*0010*/ 	.short	0x0001
        /*0012*/ 	.short	0x0008
        /*0014*/ 	.byte	0x00, 0xf0, 0x21, 0x00


	//----- nvinfo : EIATTR_KPARAM_INFO
	.align		4
.L_9:
        /*0018*/ 	.byte	0x04, 0x17
        /*001a*/ 	.short	(.L_11 - .L_10)
.L_10:
        /*001c*/ 	.word	0x00000000
        /*0020*/ 	.short	0x0000
        /*0022*/ 	.short	0x0000
        /*0024*/ 	.byte	0x00, 0xf5, 0x21, 0x00


	//----- nvinfo : EIATTR_SPARSE_MMA_MASK
	.align		4
.L_11:
        /*0028*/ 	.byte	0x03, 0x50
        /*002a*/ 	.short	0x0000


	//----- nvinfo : EIATTR_MAXREG_COUNT
	.align		4
        /*002c*/ 	.byte	0x03, 0x1b
        /*002e*/ 	.short	0x00ff


	//----- nvinfo : EIATTR_MERCURY_ISA_VERSION
	.align		4
        /*0030*/ 	.byte	0x03, 0x5f
        /*0032*/ 	.short	0x0101


	//----- nvinfo : EIATTR_VRC_CTA_INIT_COUNT
	.align		4
        /*0034*/ 	.byte	0x02, 0x4a
	.zero		1
	.zero		1


	//----- nvinfo : EIATTR_EXIT_INSTR_OFFSETS
	.align		4
        /*0038*/ 	.byte	0x04, 0x1c
        /*003a*/ 	.short	(.L_13 - .L_12)


	//   ....[0]....
.L_12:
        /*003c*/ 	.word	0x00000080


	//   ....[1]....
        /*0040*/ 	.word	0x00000100


	//----- nvinfo : EIATTR_CBANK_PARAM_SIZE
	.align		4
.L_13:
        /*0044*/ 	.byte	0x03, 0x19
        /*0046*/ 	.short	0x0010


	//----- nvinfo : EIATTR_PARAM_CBANK
	.align		4
        /*0048*/ 	.byte	0x04, 0x0a
        /*004a*/ 	.short	(.L_15 - .L_14)
	.align		4
.L_14:
        /*004c*/ 	.word	index@(.nv.constant0._Z21default_script_kernelPcm)
        /*0050*/ 	.short	0x0380
        /*0052*/ 	.short	0x0010


	//----- nvinfo : EIATTR_SW_WAR
	.align		4
.L_15:
        /*0054*/ 	.byte	0x04, 0x36
        /*0056*/ 	.short	(.L_17 - .L_16)
.L_16:
        /*0058*/ 	.word	0x00000008
.L_17:


//--------------------- .nv.callgraph             --------------------------
	.section	.nv.callgraph,"",@"SHT_CUDA_CALLGRAPH"
	.align	4
	.sectionentsize	8
	.align		4
        /*0000*/ 	.word	0x00000000
	.align		4
        /*0004*/ 	.word	0xffffffff
	.align		4
        /*0008*/ 	.word	0x00000000
	.align		4
        /*000c*/ 	.word	0xfffffffe
	.align		4
        /*0010*/ 	.word	0x00000000
	.align		4
        /*0014*/ 	.word	0xfffffffd
	.align		4
        /*0018*/ 	.word	0x00000000
	.align		4
        /*001c*/ 	.word	0xfffffffc


//--------------------- .text._Z21default_script_kernelPcm --------------------------
	.section	.text._Z21default_script_kernelPcm,"ax",@progbits
	.align	128
        .global         _Z21default_script_kernelPcm
        .type           _Z21default_script_kernelPcm,@function
        .size           _Z21default_script_kernelPcm,(.L_x_1 - _Z21default_script_kernelPcm)
        .other          _Z21default_script_kernelPcm,@"STO_CUDA_ENTRY STV_DEFAULT"
_Z21default_script_kernelPcm:
.text._Z21default_script_kernelPcm:
[----:B------:R-:W-:Y:S01]  /*0000*/  LDC R1, c[0x0][0x37c] ;  /* 0x0000df00ff017b82 */ /* 0x000fe20000000800 */
[----:B------:R-:W0:Y:S07]  /*0010*/  S2R R3, SR_TID.X ;  /* 0x0000000000037919 */ /* 0x000e2e0000002100 */
[----:B------:R-:W0:Y:S01]  /*0020*/  S2UR UR4, SR_CTAID.X ;  /* 0x00000000000479c3 */ /* 0x000e220000002500 */
[----:B------:R-:W1:Y:S07]  /*0030*/  LDCU.64 UR6, c[0x0][0x388] ;  /* 0x00007100ff0677ac */ /* 0x000e6e0008000a00 */
[----:B------:R-:W0:Y:S02]  /*0040*/  LDC R2, c[0x0][0x360] ;  /* 0x0000d800ff027b82 */ /* 0x000e240000000800 */
[----:B0-----:R-:W-:-:S05]  /*0050*/  IMAD R2, R2, UR4, R3 ;  /* 0x0000000402027c24 */ /* 0x001fca000f8e0203 */
[----:B-1----:R-:W-:-:S04]  /*0060*/  ISETP.GE.U32.AND P0, PT, R2, UR6, PT ;  /* 0x0000000602007c0c */ /* 0x002fc8000bf06070 */
[----:B------:R-:W-:-:S13]  /*0070*/  ISETP.GE.U32.AND.EX P0, PT, RZ, UR7, PT, P0 ;  /* 0x00000007ff007c0c */ /* 0x000fda000bf06100 */
[----:B------:R-:W-:Y:S05]  /*0080*/  @P0 EXIT ;  /* 0x000000000000094d */ /* 0x000fea0003800000 */
[----:B------:R-:W0:Y:S01]  /*0090*/  LDCU.64 UR6, c[0x0][0x380] ;  /* 0x00007000ff0677ac */ /* 0x000e220008000a00 */
[----:B------:R-:W1:Y:S01]  /*00a0*/  LDCU.64 UR4, c[0x0][0x358] ;  /* 0x00006b00ff0477ac */ /* 0x000e620008000a00 */
[----:B0-----:R-:W-:-:S05]  /*00b0*/  IADD3 R2, P0, PT, R2, UR6, RZ ;  /* 0x0000000602027c10 */ /* 0x001fca000ff1e0ff */
[----:B------:R-:W-:-:S05]  /*00c0*/  IMAD.X R3, RZ, RZ, UR7, P0 ;  /* 0x00000007ff037e24 */ /* 0x000fca00080e06ff */
[----:B-1----:R-:W2:Y:S02]  /*00d0*/  LDG.E.U8 R0, desc[UR4][R2.64] ;  /* 0x0000000402007981 */ /* 0x002ea4000c1e1100 */
[----:B--2---:R-:W-:-:S05]  /*00e0*/  VIADD R5, R0, 0x1 ;  /* 0x0000000100057836 */ /* 0x004fca0000000000 */
[----:B------:R-:W-:Y:S01]  /*00f0*/  STG.E.U8 desc[UR4][R2.64], R5 ;  /* 0x0000000502007986 */ /* 0x000fe2000c101104 */
[----:B------:R-:W-:Y:S05]  /*0100*/  EXIT ;  /* 0x000000000000794d */ /* 0x000fea0003800000 */
.L_x_0:
[----:B------:R-:W-:-:S00]  /*0110*/  BRA `(.L_x_0) ;  /* 0xfffffffc00fc7947 */ /* 0x000fc0000383ffff */
[----:B------:R-:W-:-:S00]  /*0120*/  NOP ;  /* 0x0000000000007918 */ /* 0x000fc00000000000 */
        /* <DEDUP_REMOVED lines=13> */
.L_x_1:


//--------------------- .nv.shared.reserved.0     --------------------------
	.section	.nv.shared.reserved.0,"aw",@nobits
	.weak		__nv_reservedSMEM_offset_0_alias
	.size		__nv_reservedSMEM_offset_0_alias, 0, 64
	.other		__nv_reservedSMEM_offset_0_alias,@"STO_CUDA_RESERVED_SHARED STV_DEFAULT"
__nv_reservedSMEM_offset_0_alias:
	.zero		0
	.zero		64


//--------------------- .nv.constant0._Z21default_script_kernelPcm --------------------------
	.section	.nv.constant0._Z21default_script_kernelPcm,"a",@progbits
	.sectionflags	@""
	.align	4
.nv.constant0._Z21default_script_kernelPcm:
	.zero		912


//--------------------- SYMBOLS --------------------------

	.type		.nv.reservedSmem.offset0,@object
	.size		.nv.reservedSmem.offset0,0x4
